	.headerflags	@"EF_CUDA_TEXMODE_UNIFIED EF_CUDA_64BIT_ADDRESS EF_CUDA_ACCELERATORS EF_CUDA_SM90 EF_CUDA_VIRTUAL_SM(EF_CUDA_SM90)"
	.elftype	@"ET_EXEC"


//--------------------- .nv.info                  --------------------------
	.section	.nv.info,"",@"SHT_CUDA_INFO"
	.align	4


	//----- nvinfo : EIATTR_REGCOUNT
	.align		4
        /*0000*/ 	.byte	0x04, 0x2f
        /*0002*/ 	.short	(.L_3 - .L_2)
	.align		4
.L_2:
        /*0004*/ 	.word	index@(triton_poi_fused__native_batch_norm_legit_no_training_add_convolution_relu_45)
        /*0008*/ 	.word	0x0000001c


	//----- nvinfo : EIATTR_MIN_STACK_SIZE
	.align		4
.L_3:
        /*000c*/ 	.byte	0x04, 0x12
        /*000e*/ 	.short	(.L_5 - .L_4)
	.align		4
.L_4:
        /*0010*/ 	.word	index@(triton_poi_fused__native_batch_norm_legit_no_training_add_convolution_relu_45)
        /*0014*/ 	.word	0x00000000


	//----- nvinfo : EIATTR_FRAME_SIZE
	.align		4
.L_5:
        /*0018*/ 	.byte	0x04, 0x11
        /*001a*/ 	.short	(.L_7 - .L_6)
	.align		4
.L_6:
        /*001c*/ 	.word	index@(triton_poi_fused__native_batch_norm_legit_no_training_add_convolution_relu_45)
        /*0020*/ 	.word	0x00000000


	//----- nvinfo : EIATTR_MIN_STACK_SIZE
	.align		4
.L_7:
        /*0024*/ 	.byte	0x04, 0x12
        /*0026*/ 	.short	(.L_9 - .L_8)
	.align		4
.L_8:
        /*0028*/ 	.word	index@(triton_poi_fused__native_batch_norm_legit_no_training_add_convolution_relu_45)
        /*002c*/ 	.word	0x00000000
.L_9:


//--------------------- .nv.info.triton_poi_fused__native_batch_norm_legit_no_training_add_convolution_relu_45 --------------------------
	.section	.nv.info.triton_poi_fused__native_batch_norm_legit_no_training_add_convolution_relu_45,"",@"SHT_CUDA_INFO"
	.sectionflags	@""
	.align	4


	//----- nvinfo : EIATTR_CUDA_API_VERSION
	.align		4
        /*0000*/ 	.byte	0x04, 0x37
        /*0002*/ 	.short	(.L_11 - .L_10)
.L_10:
        /*0004*/ 	.word	0x0000007c


	//----- nvinfo : EIATTR_KPARAM_INFO
	.align		4
.L_11:
        /*0008*/ 	.byte	0x04, 0x17
        /*000a*/ 	.short	(.L_13 - .L_12)
.L_12:
        /*000c*/ 	.word	0x00000000
        /*0010*/ 	.short	0x000c
        /*0012*/ 	.short	0x0060
        /*0014*/ 	.byte	0x00, 0xf0, 0x11, 0x00


	//----- nvinfo : EIATTR_KPARAM_INFO
	.align		4
.L_13:
        /*0018*/ 	.byte	0x04, 0x17
        /*001a*/ 	.short	(.L_15 - .L_14)
.L_14:
        /*001c*/ 	.word	0x00000000
        /*0020*/ 	.short	0x000b
        /*0022*/ 	.short	0x0058
        /*0024*/ 	.byte	0x00, 0xf4, 0x21, 0x00


	//----- nvinfo : EIATTR_KPARAM_INFO
	.align		4
.L_15:
        /*0028*/ 	.byte	0x04, 0x17
        /*002a*/ 	.short	(.L_17 - .L_16)
.L_16:
        /*002c*/ 	.word	0x00000000
        /*0030*/ 	.short	0x000a
        /*0032*/ 	.short	0x0050
        /*0034*/ 	.byte	0x00, 0xf4, 0x21, 0x00


	//----- nvinfo : EIATTR_KPARAM_INFO
	.align		4
.L_17:
        /*0038*/ 	.byte	0x04, 0x17
        /*003a*/ 	.short	(.L_19 - .L_18)
.L_18:
        /*003c*/ 	.word	0x00000000
        /*0040*/ 	.short	0x0009
        /*0042*/ 	.short	0x0048
        /*0044*/ 	.byte	0x00, 0xf4, 0x21, 0x00


	//----- nvinfo : EIATTR_KPARAM_INFO
	.align		4
.L_19:
        /*0048*/ 	.byte	0x04, 0x17
        /*004a*/ 	.short	(.L_21 - .L_20)
.L_20:
        /*004c*/ 	.word	0x00000000
        /*0050*/ 	.short	0x0008
        /*0052*/ 	.short	0x0040
        /*0054*/ 	.byte	0x00, 0xf4, 0x21, 0x00


	//----- nvinfo : EIATTR_KPARAM_INFO
	.align		4
.L_21:
        /*0058*/ 	.byte	0x04, 0x17
        /*005a*/ 	.short	(.L_23 - .L_22)
.L_22:
        /*005c*/ 	.word	0x00000000
        /*0060*/ 	.short	0x0007
        /*0062*/ 	.short	0x0038
        /*0064*/ 	.byte	0x00, 0xf4, 0x21, 0x00


	//----- nvinfo : EIATTR_KPARAM_INFO
	.align		4
.L_23:
        /*0068*/ 	.byte	0x04, 0x17
        /*006a*/ 	.short	(.L_25 - .L_24)
.L_24:
        /*006c*/ 	.word	0x00000000
        /*0070*/ 	.short	0x0006
        /*0072*/ 	.short	0x0030
        /*0074*/ 	.byte	0x00, 0xf4, 0x21, 0x00


	//----- nvinfo : EIATTR_KPARAM_INFO
	.align		4
.L_25:
        /*0078*/ 	.byte	0x04, 0x17
        /*007a*/ 	.short	(.L_27 - .L_26)
.L_26:
        /*007c*/ 	.word	0x00000000
        /*0080*/ 	.short	0x0005
        /*0082*/ 	.short	0x0028
        /*0084*/ 	.byte	0x00, 0xf4, 0x21, 0x00


	//----- nvinfo : EIATTR_KPARAM_INFO
	.align		4
.L_27:
        /*0088*/ 	.byte	0x04, 0x17
        /*008a*/ 	.short	(.L_29 - .L_28)
.L_28:
        /*008c*/ 	.word	0x00000000
        /*0090*/ 	.short	0x0004
        /*0092*/ 	.short	0x0020
        /*0094*/ 	.byte	0x00, 0xf4, 0x21, 0x00


	//----- nvinfo : EIATTR_KPARAM_INFO
	.align		4
.L_29:
        /*0098*/ 	.byte	0x04, 0x17
        /*009a*/ 	.short	(.L_31 - .L_30)
.L_30:
        /*009c*/ 	.word	0x00000000
        /*00a0*/ 	.short	0x0003
        /*00a2*/ 	.short	0x0018
        /*00a4*/ 	.byte	0x00, 0xf4, 0x21, 0x00


	//----- nvinfo : EIATTR_KPARAM_INFO
	.align		4
.L_31:
        /*00a8*/ 	.byte	0x04, 0x17
        /*00aa*/ 	.short	(.L_33 - .L_32)
.L_32:
        /*00ac*/ 	.word	0x00000000
        /*00b0*/ 	.short	0x0002
        /*00b2*/ 	.short	0x0010
        /*00b4*/ 	.byte	0x00, 0xf4, 0x21, 0x00


	//----- nvinfo : EIATTR_KPARAM_INFO
	.align		4
.L_33:
        /*00b8*/ 	.byte	0x04, 0x17
        /*00ba*/ 	.short	(.L_35 - .L_34)
.L_34:
        /*00bc*/ 	.word	0x00000000
        /*00c0*/ 	.short	0x0001
        /*00c2*/ 	.short	0x0008
        /*00c4*/ 	.byte	0x00, 0xf4, 0x21, 0x00


	//----- nvinfo : EIATTR_KPARAM_INFO
	.align		4
.L_35:
        /*00c8*/ 	.byte	0x04, 0x17
        /*00ca*/ 	.short	(.L_37 - .L_36)
.L_36:
        /*00cc*/ 	.word	0x00000000
        /*00d0*/ 	.short	0x0000
        /*00d2*/ 	.short	0x0000
        /*00d4*/ 	.byte	0x00, 0xf4, 0x21, 0x00


	//----- nvinfo : EIATTR_SPARSE_MMA_MASK
	.align		4
.L_37:
        /*00d8*/ 	.byte	0x03, 0x50
        /*00da*/ 	.short	0x0000


	//----- nvinfo : EIATTR_MAXREG_COUNT
	.align		4
        /*00dc*/ 	.byte	0x03, 0x1b
        /*00de*/ 	.short	0x00ff


	//----- nvinfo : EIATTR_EXIT_INSTR_OFFSETS
	.align		4
        /*00e0*/ 	.byte	0x04, 0x1c
        /*00e2*/ 	.short	(.L_39 - .L_38)


	//   ....[0]....
.L_38:
        /*00e4*/ 	.word	0x00000720


	//----- nvinfo : EIATTR_REQNTID
	.align		4
.L_39:
        /*00e8*/ 	.byte	0x04, 0x10
        /*00ea*/ 	.short	(.L_41 - .L_40)
.L_40:
        /*00ec*/ 	.word	0x00000100
        /*00f0*/ 	.word	0x00000001
        /*00f4*/ 	.word	0x00000001


	//----- nvinfo : EIATTR_CBANK_PARAM_SIZE
	.align		4
.L_41:
        /*00f8*/ 	.byte	0x03, 0x19
        /*00fa*/ 	.short	0x0064


	//----- nvinfo : EIATTR_PARAM_CBANK
	.align		4
        /*00fc*/ 	.byte	0x04, 0x0a
        /*00fe*/ 	.short	(.L_43 - .L_42)
	.align		4
.L_42:
        /*0100*/ 	.word	index@(.nv.constant0.triton_poi_fused__native_batch_norm_legit_no_training_add_convolution_relu_45)
        /*0104*/ 	.short	0x0210
        /*0106*/ 	.short	0x0064


	//----- nvinfo : EIATTR_SW_WAR
	.align		4
.L_43:
        /*0108*/ 	.byte	0x04, 0x36
        /*010a*/ 	.short	(.L_45 - .L_44)
.L_44:
        /*010c*/ 	.word	0x00000008
.L_45:


//--------------------- .nv.callgraph             --------------------------
	.section	.nv.callgraph,"",@"SHT_CUDA_CALLGRAPH"
	.align	4
	.sectionentsize	8
	.align		4
        /*0000*/ 	.word	0x00000000
	.align		4
        /*0004*/ 	.word	0xffffffff
	.align		4
        /*0008*/ 	.word	0x00000000
	.align		4
        /*000c*/ 	.word	0xfffffffe
	.align		4
        /*0010*/ 	.word	0x00000000
	.align		4
        /*0014*/ 	.word	0xfffffffd
	.align		4
        /*0018*/ 	.word	0x00000000
	.align		4
        /*001c*/ 	.word	0xfffffffc


//--------------------- .nv.constant4             --------------------------
	.section	.nv.constant4,"a",@progbits
	.align	8
	.align		8
.nv.constant4:
        /*0000*/ 	.dword	_$_str
	.align		8
        /*0008*/ 	.dword	_$_str_$_2


//--------------------- .text.triton_poi_fused__native_batch_norm_legit_no_training_add_convolution_relu_45 --------------------------
	.section	.text.triton_poi_fused__native_batch_norm_legit_no_training_add_convolution_relu_45,"ax",@progbits
	.align	128
        .global         triton_poi_fused__native_batch_norm_legit_no_training_add_convolution_relu_45
        .type           triton_poi_fused__native_batch_norm_legit_no_training_add_convolution_relu_45,@function
        .size           triton_poi_fused__native_batch_norm_legit_no_training_add_convolution_relu_45,(.L_x_1 - triton_poi_fused__native_batch_norm_legit_no_training_add_convolution_relu_45)
        .other          triton_poi_fused__native_batch_norm_legit_no_training_add_convolution_relu_45,@"STO_CUDA_ENTRY STV_DEFAULT"
triton_poi_fused__native_batch_norm_legit_no_training_add_convolution_relu_45:
.text.triton_poi_fused__native_batch_norm_legit_no_training_add_convolution_relu_45:
[----:B------:R-:W-:Y:S01]  /*0000*/  LDC R1, c[0x0][0x28] ;  /* 0x00000a00ff017b82 */ /* 0x000fe20000000800 */
[----:B------:R-:W1:Y:S07]  /*0010*/  S2R R0, SR_TID.X ;  /* 0x0000000000007919 */ /* 0x000e6e0000002100 */
[----:B------:R-:W2:Y:S01]  /*0020*/  LDC.64 R22, c[0x0][0x258] ;  /* 0x00009600ff167b82 */ /* 0x000ea20000000a00 */
[----:B------:R-:W-:Y:S01]  /*0030*/  ULDC.64 UR4, c[0x0][0x208] ;  /* 0x0000820000047ab9 */ /* 0x000fe20000000a00 */
[----:B------:R-:W3:Y:S06]  /*0040*/  S2R R5, SR_CTAID.X ;  /* 0x0000000000057919 */ /* 0x000eec0000002500 */
[----:B------:R-:W4:Y:S08]  /*0050*/  LDC.64 R24, c[0x0][0x220] ;  /* 0x00008800ff187b82 */ /* 0x000f300000000a00 */
[----:B------:R-:W5:Y:S08]  /*0060*/  LDC.64 R16, c[0x0][0x250] ;  /* 0x00009400ff107b82 */ /* 0x000f700000000a00 */
[----:B------:R-:W4:Y:S01]  /*0070*/  LDC.64 R8, c[0x0][0x248] ;  /* 0x00009200ff087b82 */ /* 0x000f220000000a00 */
[----:B-1----:R-:W-:-:S07]  /*0080*/  SHF.L.U32 R0, R0, 0x1, RZ ;  /* 0x0000000100007819 */ /* 0x002fce00000006ff */
[----:B------:R-:W1:Y:S01]  /*0090*/  LDC.64 R18, c[0x0][0x228] ;  /* 0x00008a00ff127b82 */ /* 0x000e620000000a00 */
[----:B---3--:R-:W-:Y:S02]  /*00a0*/  SHF.R.S32.HI R3, RZ, 0x16, R5 ;  /* 0x00000016ff037819 */ /* 0x008fe40000011405 */
[----:B------:R-:W-:Y:S02]  /*00b0*/  LOP3.LUT R0, R0, 0x1fe, RZ, 0xc0, !PT ;  /* 0x000001fe00007812 */ /* 0x000fe400078ec0ff */
[----:B------:R-:W-:-:S03]  /*00c0*/  SGXT R3, R3, 0x1 ;  /* 0x000000010303781a */ /* 0x000fc60000000200 */
[----:B------:R-:W3:Y:S01]  /*00d0*/  LDC.64 R14, c[0x0][0x238] ;  /* 0x00008e00ff0e7b82 */ /* 0x000ee20000000a00 */
[----:B------:R-:W-:-:S04]  /*00e0*/  LEA R0, R5, R0, 0x9 ;  /* 0x0000000005007211 */ /* 0x000fc800078e48ff */
[----:B------:R-:W-:-:S03]  /*00f0*/  LEA.HI R2, R3, R0, RZ, 0xa ;  /* 0x0000000003027211 */ /* 0x000fc600078f50ff */
[----:B------:R-:W1:Y:S01]  /*0100*/  LDC.64 R4, c[0x0][0x230] ;  /* 0x00008c00ff047b82 */ /* 0x000e620000000a00 */
[----:B------:R-:W-:-:S04]  /*0110*/  SHF.R.S32.HI R21, RZ, 0xa, R2 ;  /* 0x0000000aff157819 */ /* 0x000fc80000011402 */
[----:B------:R-:W-:-:S04]  /*0120*/  LEA.HI R3, R21, R21, RZ, 0x6 ;  /* 0x0000001515037211 */ /* 0x000fc800078f30ff */
[----:B------:R-:W-:Y:S02]  /*0130*/  LOP3.LUT R6, R3, 0xffffffc0, RZ, 0xc0, !PT ;  /* 0xffffffc003067812 */ /* 0x000fe400078ec0ff */
[----:B------:R-:W-:Y:S02]  /*0140*/  SHF.R.S32.HI R3, RZ, 0x1f, R0 ;  /* 0x0000001fff037819 */ /* 0x000fe40000011400 */
[----:B------:R-:W-:Y:S02]  /*0150*/  IADD3 R21, R21, -R6, RZ ;  /* 0x8000000615157210 */ /* 0x000fe40007ffe0ff */
[----:B------:R-:W-:-:S03]  /*0160*/  LEA.HI R3, R3, R0, RZ, 0x5 ;  /* 0x0000000003037211 */ /* 0x000fc600078f28ff */
[----:B--2---:R-:W-:Y:S01]  /*0170*/  IMAD.WIDE R22, R21, 0x4, R22 ;  /* 0x0000000415167825 */ /* 0x004fe200078e0216 */
[----:B------:R-:W-:-:S04]  /*0180*/  SHF.R.S32.HI R6, RZ, 0x5, R3 ;  /* 0x00000005ff067819 */ /* 0x000fc80000011403 */
[----:B------:R-:W-:Y:S01]  /*0190*/  LEA.HI R7, R6, R6, RZ, 0x5 ;  /* 0x0000000606077211 */ /* 0x000fe200078f28ff */
[----:B01----:R-:W-:Y:S01]  /*01a0*/  IMAD.WIDE R4, R21, 0x4, R4 ;  /* 0x0000000415047825 */ /* 0x003fe200078e0204 */
[----:B------:R-:W2:Y:S02]  /*01b0*/  LDG.E.EL R22, desc[UR4][R22.64] ;  /* 0x0000000416167981 */ /* 0x000ea4000c2e1900 */
[----:B------:R-:W-:Y:S02]  /*01c0*/  LOP3.LUT R7, R7, 0xffe0, RZ, 0xc0, !PT ;  /* 0x0000ffe007077812 */ /* 0x000fe400078ec0ff */
[----:B------:R0:W2:Y:S02]  /*01d0*/  LDG.E.EL R20, desc[UR4][R4.64] ;  /* 0x0000000404147981 */ /* 0x0000a4000c2e1900 */
[----:B------:R-:W-:-:S04]  /*01e0*/  IADD3 R7, R6, -R7, RZ ;  /* 0x8000000706077210 */ /* 0x000fc80007ffe0ff */
[----:B------:R-:W-:-:S04]  /*01f0*/  LOP3.LUT R6, R7, 0x80, RZ, 0xc0, !PT ;  /* 0x0000008007067812 */ /* 0x000fc800078ec0ff */
[----:B------:R-:W-:Y:S01]  /*0200*/  LEA.HI R6, R6, R7, RZ, 0x19 ;  /* 0x0000000706067211 */ /* 0x000fe200078fc8ff */
[----:B0-----:R-:W0:Y:S03]  /*0210*/  LDC.64 R4, c[0x0][0x210] ;  /* 0x00008400ff047b82 */ /* 0x001e260000000a00 */
[----:B------:R-:W-:-:S05]  /*0220*/  LOP3.LUT R10, R6, 0xfe, RZ, 0xc0, !PT ;  /* 0x000000fe060a7812 */ /* 0x000fca00078ec0ff */
[----:B------:R-:W-:Y:S01]  /*0230*/  IMAD.MOV R10, RZ, RZ, -R10 ;  /* 0x000000ffff0a7224 */ /* 0x000fe200078e0a0a */
[----:B------:R-:W-:Y:S02]  /*0240*/  LOP3.LUT R12, R2, 0xfffffc00, RZ, 0xc0, !PT ;  /* 0xfffffc00020c7812 */ /* 0x000fe400078ec0ff */
[----:B------:R-:W-:Y:S02]  /*0250*/  LOP3.LUT R3, R3, 0xffffffe0, RZ, 0xc0, !PT ;  /* 0xffffffe003037812 */ /* 0x000fe400078ec0ff */
[----:B------:R-:W-:Y:S02]  /*0260*/  PRMT R6, R6, 0x8880, RZ ;  /* 0x0000888006067816 */ /* 0x000fe400000000ff */
[----:B------:R-:W-:Y:S02]  /*0270*/  PRMT R10, R10, 0x7710, RZ ;  /* 0x000077100a0a7816 */ /* 0x000fe400000000ff */
[----:B------:R-:W-:Y:S02]  /*0280*/  IADD3 R12, R12, R0, -R3 ;  /* 0x000000000c0c7210 */ /* 0x000fe40007ffe803 */
[----:B------:R-:W-:-:S02]  /*0290*/  SHF.R.S32.HI R2, RZ, 0x1, R6 ;  /* 0x00000001ff027819 */ /* 0x000fc40000011406 */
[----:B------:R-:W-:Y:S02]  /*02a0*/  IADD3 R3, R7, R10, RZ ;  /* 0x0000000a07037210 */ /* 0x000fe40007ffe0ff */
[----:B------:R-:W-:Y:S01]  /*02b0*/  PRMT R13, R2, 0x9910, RZ ;  /* 0x00009910020d7816 */ /* 0x000fe200000000ff */
[----:B------:R-:W1:Y:S01]  /*02c0*/  LDC.64 R10, c[0x0][0x240] ;  /* 0x00009000ff0a7b82 */ /* 0x000e620000000a00 */
[----:B------:R-:W-:Y:S02]  /*02d0*/  PRMT R23, R3, 0x8880, RZ ;  /* 0x0000888003177816 */ /* 0x000fe400000000ff */
[----:B------:R-:W-:-:S05]  /*02e0*/  LEA R12, R13, R12, 0x5 ;  /* 0x0000000c0d0c7211 */ /* 0x000fca00078e28ff */
[----:B------:R-:W1:Y:S01]  /*02f0*/  LDC.64 R6, c[0x0][0x260] ;  /* 0x00009800ff067b82 */ /* 0x000e620000000a00 */
[----:B------:R-:W-:-:S07]  /*0300*/  IMAD.MOV.U32 R13, RZ, RZ, R23 ;  /* 0x000000ffff0d7224 */ /* 0x000fce00078e0017 */
[----:B------:R-:W1:Y:S01]  /*0310*/  LDC.64 R2, c[0x0][0x268] ;  /* 0x00009a00ff027b82 */ /* 0x000e620000000a00 */
[----:B------:R-:W-:Y:S01]  /*0320*/  LEA R13, R13, R12, 0x9 ;  /* 0x0000000c0d0d7211 */ /* 0x000fe200078e48ff */
[----:B----4-:R-:W-:-:S04]  /*0330*/  IMAD.WIDE R24, R21, 0x4, R24 ;  /* 0x0000000415187825 */ /* 0x010fc800078e0218 */
[----:B0-----:R-:W-:Y:S01]  /*0340*/  IMAD.WIDE R4, R0, 0x4, R4 ;  /* 0x0000000400047825 */ /* 0x001fe200078e0204 */
[----:B------:R-:W4:Y:S03]  /*0350*/  LDG.E.EL R23, desc[UR4][R24.64] ;  /* 0x0000000418177981 */ /* 0x000f26000c2e1900 */
[----:B------:R-:W-:Y:S02]  /*0360*/  IMAD.WIDE R8, R13, 0x4, R8 ;  /* 0x000000040d087825 */ /* 0x000fe400078e0208 */
[----:B------:R-:W4:Y:S02]  /*0370*/  LDG.E.64 R12, desc[UR4][R4.64] ;  /* 0x00000004040c7981 */ /* 0x000f24000c1e1b00 */
[C---:B-----5:R-:W-:Y:S02]  /*0380*/  IMAD.WIDE R16, R21.reuse, 0x4, R16 ;  /* 0x0000000415107825 */ /* 0x060fe400078e0210 */
[----:B------:R-:W5:Y:S02]  /*0390*/  LDG.E.64 R8, desc[UR4][R8.64] ;  /* 0x0000000408087981 */ /* 0x000f64000c1e1b00 */
[----:B------:R-:W-:-:S02]  /*03a0*/  IMAD.WIDE R18, R21, 0x4, R18 ;  /* 0x0000000415127825 */ /* 0x000fc400078e0212 */
[----:B------:R-:W5:Y:S02]  /*03b0*/  LDG.E.EL R16, desc[UR4][R16.64] ;  /* 0x0000000410107981 */ /* 0x000f64000c2e1900 */
[C---:B---3--:R-:W-:Y:S02]  /*03c0*/  IMAD.WIDE R14, R21.reuse, 0x4, R14 ;  /* 0x00000004150e7825 */ /* 0x048fe400078e020e */
[----:B------:R-:W3:Y:S02]  /*03d0*/  LDG.E.EL R18, desc[UR4][R18.64] ;  /* 0x0000000412127981 */ /* 0x000ee4000c2e1900 */
[C---:B-1----:R-:W-:Y:S02]  /*03e0*/  IMAD.WIDE R10, R21.reuse, 0x4, R10 ;  /* 0x00000004150a7825 */ /* 0x042fe400078e020a */
[----:B------:R-:W3:Y:S02]  /*03f0*/  LDG.E.EL R14, desc[UR4][R14.64] ;  /* 0x000000040e0e7981 */ /* 0x000ee4000c2e1900 */
[----:B------:R-:W-:-:S02]  /*0400*/  IMAD.WIDE R6, R21, 0x4, R6 ;  /* 0x0000000415067825 */ /* 0x000fc400078e0206 */
[----:B------:R-:W3:Y:S02]  /*0410*/  LDG.E.EL R11, desc[UR4][R10.64] ;  /* 0x000000040a0b7981 */ /* 0x000ee4000c2e1900 */
[----:B------:R-:W-:Y:S02]  /*0420*/  IMAD.WIDE R2, R21, 0x4, R2 ;  /* 0x0000000415027825 */ /* 0x000fe400078e0202 */
[----:B------:R-:W3:Y:S04]  /*0430*/  LDG.E.EL R6, desc[UR4][R6.64] ;  /* 0x0000000406067981 */ /* 0x000ee8000c2e1900 */
[----:B------:R0:W3:Y:S02]  /*0440*/  LDG.E.EL R21, desc[UR4][R2.64] ;  /* 0x0000000402157981 */ /* 0x0000e4000c2e1900 */
[----:B0-----:R-:W0:Y:S02]  /*0450*/  LDC.64 R2, c[0x0][0x218] ;  /* 0x00008600ff027b82 */ /* 0x001e240000000a00 */
[----:B0-----:R-:W-:-:S04]  /*0460*/  IMAD.WIDE R2, R0, 0x4, R2 ;  /* 0x0000000400027825 */ /* 0x001fc800078e0202 */
[----:B--2---:R-:W-:Y:S01]  /*0470*/  FADD R22, R22, 9.9999997473787516356e-06 ;  /* 0x3727c5ac16167421 */ /* 0x004fe20000000000 */
[----:B------:R-:W-:-:S03]  /*0480*/  FADD R20, R20, 9.9999997473787516356e-06 ;  /* 0x3727c5ac14147421 */ /* 0x000fc60000000000 */
[----:B------:R-:W0:Y:S08]  /*0490*/  MUFU.SQRT R19, R22 ;  /* 0x0000001600137308 */ /* 0x000e300000002000 */
[----:B------:R-:W1:Y:S01]  /*04a0*/  MUFU.SQRT R17, R20 ;  /* 0x0000001400117308 */ /* 0x000e620000002000 */
[C---:B0-----:R-:W-:Y:S02]  /*04b0*/  FSETP.GT.AND P1, PT, R19.reuse, 8.50705917302346158658e+37, PT ;  /* 0x7e8000001300780b */ /* 0x041fe40003f24000 */
[----:B------:R-:W-:-:S02]  /*04c0*/  FSETP.GEU.AND P3, PT, R19, 1.175494350822287508e-38, PT ;  /* 0x008000001300780b */ /* 0x000fc40003f6e000 */
[C---:B-1----:R-:W-:Y:S02]  /*04d0*/  FSETP.GT.AND P0, PT, R17.reuse, 8.50705917302346158658e+37, PT ;  /* 0x7e8000001100780b */ /* 0x042fe40003f04000 */
[----:B------:R-:W-:-:S07]  /*04e0*/  FSETP.GEU.AND P2, PT, R17, 1.175494350822287508e-38, PT ;  /* 0x008000001100780b */ /* 0x000fce0003f4e000 */
[----:B------:R-:W-:Y:S01]  /*04f0*/  @P1 FMUL R19, R19, 0.25 ;  /* 0x3e80000013131820 */ /* 0x000fe20000400000 */
[----:B------:R-:W-:-:S03]  /*0500*/  HFMA2.MMA R20, -RZ, RZ, 1.625, 0 ;  /* 0x3e800000ff147435 */ /* 0x000fc600000001ff */
[----:B------:R-:W-:Y:S01]  /*0510*/  @!P3 FMUL R19, R19, 16777216 ;  /* 0x4b8000001313b820 */ /* 0x000fe20000400000 */
[----:B------:R-:W-:-:S04]  /*0520*/  @P0 FMUL R17, R17, 0.25 ;  /* 0x3e80000011110820 */ /* 0x000fc80000400000 */
[----:B------:R-:W-:Y:S01]  /*0530*/  @!P2 FMUL R17, R17, 16777216 ;  /* 0x4b8000001111a820 */ /* 0x000fe20000400000 */
[----:B------:R-:W-:Y:S01]  /*0540*/  MUFU.RCP R19, R19 ;  /* 0x0000001300137308 */ /* 0x000fe20000001000 */
[----:B------:R-:W-:-:S07]  /*0550*/  FSEL R10, R20, 1, P0 ;  /* 0x3f800000140a7808 */ /* 0x000fce0000000000 */
[----:B------:R-:W0:Y:S01]  /*0560*/  MUFU.RCP R17, R17 ;  /* 0x0000001100117308 */ /* 0x000e220000001000 */
[----:B------:R-:W-:Y:S01]  /*0570*/  FSEL R20, R20, 1, P1 ;  /* 0x3f80000014147808 */ /* 0x000fe20000800000 */
[----:B------:R-:W-:-:S04]  /*0580*/  @!P2 FMUL R10, R10, 16777216 ;  /* 0x4b8000000a0aa820 */ /* 0x000fc80000400000 */
[----:B------:R-:W-:Y:S01]  /*0590*/  @!P3 FMUL R20, R20, 16777216 ;  /* 0x4b8000001414b820 */ /* 0x000fe20000400000 */
[--C-:B----4-:R-:W-:Y:S01]  /*05a0*/  FADD R12, R12, R23.reuse ;  /* 0x000000170c0c7221 */ /* 0x110fe20000000000 */
[----:B------:R-:W-:Y:S01]  /*05b0*/  FADD R13, R13, R23 ;  /* 0x000000170d0d7221 */ /* 0x000fe20000000000 */
[----:B0-----:R-:W-:Y:S01]  /*05c0*/  FMUL R10, R17, R10 ;  /* 0x0000000a110a7220 */ /* 0x001fe20000400000 */
[----:B------:R-:W-:Y:S01]  /*05d0*/  FMUL R20, R19, R20 ;  /* 0x0000001413147220 */ /* 0x000fe20000400000 */
[--C-:B-----5:R-:W-:Y:S01]  /*05e0*/  FADD R7, R8, -R16.reuse ;  /* 0x8000001008077221 */ /* 0x120fe20000000000 */
[----:B------:R-:W-:Y:S01]  /*05f0*/  FADD R9, R9, -R16 ;  /* 0x8000001009097221 */ /* 0x000fe20000000000 */
[C---:B---3--:R-:W-:Y:S01]  /*0600*/  FADD R15, -R18.reuse, R12 ;  /* 0x0000000c120f7221 */ /* 0x048fe20000000100 */
[----:B------:R-:W-:Y:S01]  /*0610*/  FADD R17, -R18, R13 ;  /* 0x0000000d12117221 */ /* 0x000fe20000000100 */
[----:B------:R-:W-:Y:S02]  /*0620*/  FMUL R7, R20, R7 ;  /* 0x0000000714077220 */ /* 0x000fe40000400000 */
[----:B------:R-:W-:Y:S01]  /*0630*/  FMUL R15, R10, R15 ;  /* 0x0000000f0a0f7220 */ /* 0x000fe20000400000 */
[----:B------:R-:W-:Y:S01]  /*0640*/  FMUL R20, R20, R9 ;  /* 0x0000000914147220 */ /* 0x000fe20000400000 */
[----:B------:R-:W-:-:S02]  /*0650*/  FMUL R10, R10, R17 ;  /* 0x000000110a0a7220 */ /* 0x000fc40000400000 */
[C-C-:B------:R-:W-:Y:S02]  /*0660*/  FFMA R8, R14.reuse, R15, R11.reuse ;  /* 0x0000000f0e087223 */ /* 0x140fe4000000000b */
[----:B------:R-:W-:Y:S01]  /*0670*/  FFMA R11, R14, R10, R11 ;  /* 0x0000000a0e0b7223 */ /* 0x000fe2000000000b */
[C-C-:B------:R-:W-:Y:S01]  /*0680*/  FFMA R7, R6.reuse, R7, R21.reuse ;  /* 0x0000000706077223 */ /* 0x140fe20000000015 */
[----:B------:R-:W-:-:S04]  /*0690*/  FFMA R20, R6, R20, R21 ;  /* 0x0000001406147223 */ /* 0x000fc80000000015 */
[----:B------:R-:W-:Y:S01]  /*06a0*/  FSETP.GEU.AND P0, PT, R8, -R7, PT ;  /* 0x800000070800720b */ /* 0x000fe20003f0e000 */
[----:B------:R-:W-:Y:S01]  /*06b0*/  FADD R7, R7, R8 ;  /* 0x0000000807077221 */ /* 0x000fe20000000000 */
[----:B------:R-:W-:Y:S01]  /*06c0*/  FADD R6, R20, R11 ;  /* 0x0000000b14067221 */ /* 0x000fe20000000000 */
[----:B------:R-:W-:-:S03]  /*06d0*/  FSETP.GEU.AND P1, PT, R11, -R20, PT ;  /* 0x800000140b00720b */ /* 0x000fc60003f2e000 */
[----:B------:R-:W-:Y:S02]  /*06e0*/  FSEL R8, R7, RZ, P0 ;  /* 0x000000ff07087208 */ /* 0x000fe40000000000 */
[----:B------:R-:W-:Y:S01]  /*06f0*/  FSEL R9, R6, RZ, P1 ;  /* 0x000000ff06097208 */ /* 0x000fe20000800000 */
[----:B------:R-:W-:Y:S04]  /*0700*/  STG.E.64 desc[UR4][R4.64], R12 ;  /* 0x0000000c04007986 */ /* 0x000fe8000c101b04 */
[----:B------:R-:W-:Y:S01]  /*0710*/  STG.E.64 desc[UR4][R2.64], R8 ;  /* 0x0000000802007986 */ /* 0x000fe2000c101b04 */
[----:B------:R-:W-:Y:S05]  /*0720*/  EXIT ;  /* 0x000000000000794d */ /* 0x000fea0003800000 */
.L_x_0:
[----:B------:R-:W-:-:S00]  /*0730*/  BRA `(.L_x_0) ;  /* 0xfffffffc00fc7947 */ /* 0x000fc0000383ffff */
[----:B------:R-:W-:-:S00]  /*0740*/  NOP ;  /* 0x0000000000007918 */ /* 0x000fc00000000000 */
        /* <DEDUP_REMOVED lines=11> */
.L_x_1:


//--------------------- .nv.global.init           --------------------------
	.section	.nv.global.init,"aw",@progbits
.nv.global.init:
	.type		_$_str,@object
	.size		_$_str,(_$_str_$_2 - _$_str)
_$_str:
        /*0000*/ 	.byte	0x5f, 0x5f, 0x43, 0x55, 0x44, 0x41, 0x5f, 0x46, 0x54, 0x5a, 0x00
	.type		_$_str_$_2,@object
	.size		_$_str_$_2,(.L_1 - _$_str_$_2)
_$_str_$_2:
        /*000b*/ 	.byte	0x5f, 0x5f, 0x43, 0x55, 0x44, 0x41, 0x5f, 0x50, 0x52, 0x45, 0x43, 0x5f, 0x53, 0x51, 0x52, 0x54
        /*001b*/ 	.byte	0x00
.L_1:


//--------------------- .nv.constant0.triton_poi_fused__native_batch_norm_legit_no_training_add_convolution_relu_45 --------------------------
	.section	.nv.constant0.triton_poi_fused__native_batch_norm_legit_no_training_add_convolution_relu_45,"a",@progbits
	.sectionflags	@""
	.align	4
.nv.constant0.triton_poi_fused__native_batch_norm_legit_no_training_add_convolution_relu_45:
	.zero		628
